//
// Generated by NVIDIA NVVM Compiler
//
// Compiler Build ID: CL-36424714
// Cuda compilation tools, release 13.0, V13.0.88
// Based on NVVM 20.0.0
//

.version 9.0
.target sm_100
.address_size 64

	// .globl	_Z18medianFilterKernelPiS_i

.visible .entry _Z18medianFilterKernelPiS_i(
	.param .u64 .ptr .align 1 _Z18medianFilterKernelPiS_i_param_0,
	.param .u64 .ptr .align 1 _Z18medianFilterKernelPiS_i_param_1,
	.param .u32 _Z18medianFilterKernelPiS_i_param_2
)
{
	.reg .pred 	%p<30>;
	.reg .b32 	%r<116>;
	.reg .b64 	%rd<28>;

	ld.param.u64 	%rd3, [_Z18medianFilterKernelPiS_i_param_0];
	ld.param.u64 	%rd2, [_Z18medianFilterKernelPiS_i_param_1];
	ld.param.u32 	%r26, [_Z18medianFilterKernelPiS_i_param_2];
	cvta.to.global.u64 	%rd1, %rd3;
	mov.u32 	%r27, %ctaid.x;
	mov.u32 	%r28, %ntid.x;
	mov.u32 	%r29, %tid.x;
	mad.lo.s32 	%r1, %r27, %r28, %r29;
	mov.u32 	%r30, %ctaid.y;
	mov.u32 	%r31, %ntid.y;
	mov.u32 	%r32, %tid.y;
	mad.lo.s32 	%r33, %r30, %r31, %r32;
	max.s32 	%r34, %r1, %r33;
	setp.ge.s32 	%p5, %r34, %r26;
	@%p5 bra 	$L__BB0_20;
	add.s32 	%r3, %r1, -1;
	setp.lt.s32 	%p6, %r1, 1;
	setp.eq.s32 	%p7, %r33, 0;
	mov.b32 	%r107, 0;
	or.pred  	%p8, %p6, %p7;
	@%p8 bra 	$L__BB0_3;
	add.s32 	%r36, %r33, -1;
	mad.lo.s32 	%r37, %r36, %r26, %r3;
	mul.wide.u32 	%rd4, %r37, 4;
	add.s64 	%rd5, %rd1, %rd4;
	ld.global.u32 	%r107, [%rd5];
$L__BB0_3:
	setp.lt.s32 	%p9, %r1, 1;
	mov.b32 	%r108, 0;
	@%p9 bra 	$L__BB0_5;
	mad.lo.s32 	%r39, %r33, %r26, %r3;
	mul.wide.u32 	%rd6, %r39, 4;
	add.s64 	%rd7, %rd1, %rd6;
	ld.global.u32 	%r108, [%rd7];
$L__BB0_5:
	setp.lt.s32 	%p10, %r1, 1;
	add.s32 	%r8, %r33, 1;
	setp.lt.u32 	%p1, %r8, %r26;
	not.pred 	%p12, %p1;
	mov.b32 	%r109, 0;
	or.pred  	%p13, %p10, %p12;
	@%p13 bra 	$L__BB0_7;
	mad.lo.s32 	%r41, %r8, %r26, %r3;
	mul.wide.u32 	%rd8, %r41, 4;
	add.s64 	%rd9, %rd1, %rd8;
	ld.global.u32 	%r109, [%rd9];
$L__BB0_7:
	setp.lt.s32 	%p14, %r1, 0;
	add.s32 	%r11, %r33, -1;
	setp.ge.u32 	%p15, %r11, %r26;
	mov.b32 	%r110, 0;
	or.pred  	%p16, %p14, %p15;
	@%p16 bra 	$L__BB0_9;
	mad.lo.s32 	%r43, %r11, %r26, %r1;
	mul.wide.u32 	%rd10, %r43, 4;
	add.s64 	%rd11, %rd1, %rd10;
	ld.global.u32 	%r110, [%rd11];
$L__BB0_9:
	setp.lt.s32 	%p18, %r1, 0;
	mov.b32 	%r111, 0;
	mov.pred 	%p28, 0;
	@%p18 bra 	$L__BB0_11;
	mad.lo.s32 	%r45, %r33, %r26, %r1;
	mul.wide.u32 	%rd12, %r45, 4;
	add.s64 	%rd13, %rd1, %rd12;
	ld.global.u32 	%r111, [%rd13];
	mov.pred 	%p28, %p1;
$L__BB0_11:
	mov.b32 	%r112, 0;
	not.pred 	%p19, %p28;
	@%p19 bra 	$L__BB0_13;
	mad.lo.s32 	%r47, %r8, %r26, %r1;
	mul.wide.s32 	%rd14, %r47, 4;
	add.s64 	%rd15, %rd1, %rd14;
	ld.global.u32 	%r112, [%rd15];
$L__BB0_13:
	setp.ge.u32 	%p20, %r11, %r26;
	add.s32 	%r18, %r1, 1;
	setp.gt.s32 	%p21, %r1, -2;
	setp.lt.s32 	%p22, %r18, %r26;
	and.pred  	%p3, %p21, %p22;
	not.pred 	%p23, %p3;
	mov.b32 	%r113, 0;
	or.pred  	%p24, %p23, %p20;
	@%p24 bra 	$L__BB0_15;
	mad.lo.s32 	%r49, %r11, %r26, %r18;
	mul.wide.u32 	%rd16, %r49, 4;
	add.s64 	%rd17, %rd1, %rd16;
	ld.global.u32 	%r113, [%rd17];
$L__BB0_15:
	mov.b32 	%r114, 0;
	mov.pred 	%p29, 0;
	@%p23 bra 	$L__BB0_17;
	mad.lo.s32 	%r51, %r33, %r26, %r18;
	mul.wide.u32 	%rd18, %r51, 4;
	add.s64 	%rd19, %rd1, %rd18;
	ld.global.u32 	%r114, [%rd19];
	mov.pred 	%p29, %p1;
$L__BB0_17:
	mov.b32 	%r115, 0;
	not.pred 	%p27, %p29;
	@%p27 bra 	$L__BB0_19;
	mul.lo.s32 	%r53, %r8, %r26;
	cvt.s64.s32 	%rd20, %r53;
	cvt.s64.s32 	%rd21, %r1;
	add.s64 	%rd22, %rd20, %rd21;
	shl.b64 	%rd23, %rd22, 2;
	add.s64 	%rd24, %rd1, %rd23;
	ld.global.u32 	%r115, [%rd24+4];
$L__BB0_19:
	max.s32 	%r54, %r107, %r108;
	min.s32 	%r55, %r107, %r108;
	max.s32 	%r56, %r55, %r109;
	min.s32 	%r57, %r55, %r109;
	max.s32 	%r58, %r57, %r110;
	min.s32 	%r59, %r57, %r110;
	max.s32 	%r60, %r59, %r111;
	min.s32 	%r61, %r59, %r111;
	max.s32 	%r62, %r61, %r112;
	min.s32 	%r63, %r61, %r112;
	max.s32 	%r64, %r63, %r113;
	min.s32 	%r65, %r63, %r113;
	max.s32 	%r66, %r65, %r114;
	min.s32 	%r67, %r65, %r114;
	max.s32 	%r68, %r67, %r115;
	max.s32 	%r69, %r54, %r56;
	min.s32 	%r70, %r54, %r56;
	max.s32 	%r71, %r70, %r58;
	min.s32 	%r72, %r70, %r58;
	max.s32 	%r73, %r72, %r60;
	min.s32 	%r74, %r72, %r60;
	max.s32 	%r75, %r74, %r62;
	min.s32 	%r76, %r74, %r62;
	max.s32 	%r77, %r76, %r64;
	min.s32 	%r78, %r76, %r64;
	max.s32 	%r79, %r78, %r66;
	min.s32 	%r80, %r78, %r66;
	max.s32 	%r81, %r80, %r68;
	max.s32 	%r82, %r69, %r71;
	min.s32 	%r83, %r69, %r71;
	max.s32 	%r84, %r83, %r73;
	min.s32 	%r85, %r83, %r73;
	max.s32 	%r86, %r85, %r75;
	min.s32 	%r87, %r85, %r75;
	max.s32 	%r88, %r87, %r77;
	min.s32 	%r89, %r87, %r77;
	max.s32 	%r90, %r89, %r79;
	min.s32 	%r91, %r89, %r79;
	max.s32 	%r92, %r91, %r81;
	max.s32 	%r93, %r82, %r84;
	min.s32 	%r94, %r82, %r84;
	max.s32 	%r95, %r94, %r86;
	min.s32 	%r96, %r94, %r86;
	max.s32 	%r97, %r96, %r88;
	min.s32 	%r98, %r96, %r88;
	max.s32 	%r99, %r98, %r90;
	min.s32 	%r100, %r98, %r90;
	max.s32 	%r101, %r100, %r92;
	min.s32 	%r102, %r93, %r95;
	min.s32 	%r103, %r102, %r97;
	min.s32 	%r104, %r103, %r99;
	min.s32 	%r105, %r104, %r101;
	mad.lo.s32 	%r106, %r26, %r33, %r1;
	cvta.to.global.u64 	%rd25, %rd2;
	mul.wide.s32 	%rd26, %r106, 4;
	add.s64 	%rd27, %rd25, %rd26;
	st.global.u32 	[%rd27], %r105;
$L__BB0_20:
	ret;

}


// ===== COMPILED SASS (sm_100) =====

	.target	sm_100

	.elftype	@"ET_EXEC"


//--------------------- .note.nv.tkinfo           --------------------------
	.section	.note.nv.tkinfo,"",@"SHT_NOTE"
	.sectionflags	@"SHF_NOTE_NV_TKINFO"
	.tkinfo
        /*0018*/ 	.word	0x00000002
        /*0030*/ 	.string	""
        /*0030*/ 	.string	"ptxas"
        /*0030*/ 	.string	"Cuda compilation tools, release 13.0, V13.0.88"
        /*0030*/ 	.string	"Build cuda_13.0.r13.0/compiler.36424714_0"
        /*0030*/ 	.string	"-arch sm_100 -m 64 "



//--------------------- .note.nv.cuinfo           --------------------------
	.section	.note.nv.cuinfo,"",@"SHT_NOTE"
	.sectionflags	@"SHF_NOTE_NV_CUINFO"
        /*0018*/ 	.short	0x0002
        /*001a*/ 	.short	0x0064
        /*001c*/ 	.short	0x0082
	.zero		2


//--------------------- .nv.info                  --------------------------
	.section	.nv.info,"",@"SHT_CUDA_INFO"
	.align	4


	//----- nvinfo : EIATTR_REGCOUNT
	.align		4
        /*0000*/ 	.byte	0x04, 0x2f
        /*0002*/ 	.short	(.L_1 - .L_0)
	.align		4
.L_0:
        /*0004*/ 	.word	index@(_Z18medianFilterKernelPiS_i)
        /*0008*/ 	.word	0x0000001c


	//----- nvinfo : EIATTR_FRAME_SIZE
	.align		4
.L_1:
        /*000c*/ 	.byte	0x04, 0x11
        /*000e*/ 	.short	(.L_3 - .L_2)
	.align		4
.L_2:
        /*0010*/ 	.word	index@(_Z18medianFilterKernelPiS_i)
        /*0014*/ 	.word	0x00000000


	//----- nvinfo : EIATTR_MIN_STACK_SIZE
	.align		4
.L_3:
        /*0018*/ 	.byte	0x04, 0x12
        /*001a*/ 	.short	(.L_5 - .L_4)
	.align		4
.L_4:
        /*001c*/ 	.word	index@(_Z18medianFilterKernelPiS_i)
        /*0020*/ 	.word	0x00000000
.L_5:


//--------------------- .nv.compat                --------------------------
	.section	.nv.compat,"",@"SHT_CUDA_COMPAT_INFO"
	.align	4
        /*0000*/ 	.byte	0x02, 0x09, 0x00, 0x00, 0x02, 0x02, 0x01, 0x00, 0x02, 0x05, 0x05, 0x00, 0x03, 0x07, 0x01, 0x01
        /*0010*/ 	.byte	0x02, 0x03, 0x00, 0x00, 0x02, 0x06, 0x01, 0x00, 0x04, 0x0b, 0x08, 0x00, 0x09, 0x00, 0x00, 0x00
        /*0020*/ 	.byte	0x00, 0x00, 0x00, 0x00


//--------------------- .nv.info._Z18medianFilterKernelPiS_i --------------------------
	.section	.nv.info._Z18medianFilterKernelPiS_i,"",@"SHT_CUDA_INFO"
	.sectionflags	@""
	.align	4


	//----- nvinfo : EIATTR_CUDA_API_VERSION
	.align		4
        /*0000*/ 	.byte	0x04, 0x37
        /*0002*/ 	.short	(.L_7 - .L_6)
.L_6:
        /*0004*/ 	.word	0x00000082


	//----- nvinfo : EIATTR_KPARAM_INFO
	.align		4
.L_7:
        /*0008*/ 	.byte	0x04, 0x17
        /*000a*/ 	.short	(.L_9 - .L_8)
.L_8:
        /*000c*/ 	.word	0x00000000
        /*0010*/ 	.short	0x0002
        /*0012*/ 	.short	0x0010
        /*0014*/ 	.byte	0x00, 0xf0, 0x11, 0x00


	//----- nvinfo : EIATTR_KPARAM_INFO
	.align		4
.L_9:
        /*0018*/ 	.byte	0x04, 0x17
        /*001a*/ 	.short	(.L_11 - .L_10)
.L_10:
        /*001c*/ 	.word	0x00000000
        /*0020*/ 	.short	0x0001
        /*0022*/ 	.short	0x0008
        /*0024*/ 	.byte	0x00, 0xf5, 0x21, 0x00


	//----- nvinfo : EIATTR_KPARAM_INFO
	.align		4
.L_11:
        /*0028*/ 	.byte	0x04, 0x17
        /*002a*/ 	.short	(.L_13 - .L_12)
.L_12:
        /*002c*/ 	.word	0x00000000
        /*0030*/ 	.short	0x0000
        /*0032*/ 	.short	0x0000
        /*0034*/ 	.byte	0x00, 0xf5, 0x21, 0x00


	//----- nvinfo : EIATTR_SPARSE_MMA_MASK
	.align		4
.L_13:
        /*0038*/ 	.byte	0x03, 0x50
        /*003a*/ 	.short	0x0000


	//----- nvinfo : EIATTR_MAXREG_COUNT
	.align		4
        /*003c*/ 	.byte	0x03, 0x1b
        /*003e*/ 	.short	0x00ff


	//----- nvinfo : EIATTR_MERCURY_ISA_VERSION
	.align		4
        /*0040*/ 	.byte	0x03, 0x5f
        /*0042*/ 	.short	0x0101


	//----- nvinfo : EIATTR_VRC_CTA_INIT_COUNT
	.align		4
        /*0044*/ 	.byte	0x02, 0x4a
	.zero		1
	.zero		1


	//----- nvinfo : EIATTR_EXIT_INSTR_OFFSETS
	.align		4
        /*0048*/ 	.byte	0x04, 0x1c
        /*004a*/ 	.short	(.L_15 - .L_14)


	//   ....[0]....
.L_14:
        /*004c*/ 	.word	0x000000c0


	//   ....[1]....
        /*0050*/ 	.word	0x00000840


	//----- nvinfo : EIATTR_CBANK_PARAM_SIZE
	.align		4
.L_15:
        /*0054*/ 	.byte	0x03, 0x19
        /*0056*/ 	.short	0x0014


	//----- nvinfo : EIATTR_PARAM_CBANK
	.align		4
        /*0058*/ 	.byte	0x04, 0x0a
        /*005a*/ 	.short	(.L_17 - .L_16)
	.align		4
.L_16:
        /*005c*/ 	.word	index@(.nv.constant0._Z18medianFilterKernelPiS_i)
        /*0060*/ 	.short	0x0380
        /*0062*/ 	.short	0x0014


	//----- nvinfo : EIATTR_SW_WAR
	.align		4
.L_17:
        /*0064*/ 	.byte	0x04, 0x36
        /*0066*/ 	.short	(.L_19 - .L_18)
.L_18:
        /*0068*/ 	.word	0x00000008
.L_19:


//--------------------- .nv.callgraph             --------------------------
	.section	.nv.callgraph,"",@"SHT_CUDA_CALLGRAPH"
	.align	4
	.sectionentsize	8
	.align		4
        /*0000*/ 	.word	0x00000000
	.align		4
        /*0004*/ 	.word	0xffffffff
	.align		4
        /*0008*/ 	.word	0x00000000
	.align		4
        /*000c*/ 	.word	0xfffffffe
	.align		4
        /*0010*/ 	.word	0x00000000
	.align		4
        /*0014*/ 	.word	0xfffffffd
	.align		4
        /*0018*/ 	.word	0x00000000
	.align		4
        /*001c*/ 	.word	0xfffffffc


//--------------------- .text._Z18medianFilterKernelPiS_i --------------------------
	.section	.text._Z18medianFilterKernelPiS_i,"ax",@progbits
	.align	128
        .global         _Z18medianFilterKernelPiS_i
        .type           _Z18medianFilterKernelPiS_i,@function
        .size           _Z18medianFilterKernelPiS_i,(.L_x_1 - _Z18medianFilterKernelPiS_i)
        .other          _Z18medianFilterKernelPiS_i,@"STO_CUDA_ENTRY STV_DEFAULT"
_Z18medianFilterKernelPiS_i:
.text._Z18medianFilterKernelPiS_i:
[----:B------:R-:W-:Y:S01]  /*0000*/  LDC R1, c[0x0][0x37c] ;  /* 0x0000df00ff017b82 */ /* 0x000fe20000000800 */
[----:B------:R-:W0:Y:S07]  /*0010*/  S2R R0, SR_TID.X ;  /* 0x0000000000007919 */ /* 0x000e2e0000002100 */
[----:B------:R-:W0:Y:S01]  /*0020*/  S2UR UR4, SR_CTAID.X ;  /* 0x00000000000479c3 */ /* 0x000e220000002500 */
[----:B------:R-:W1:Y:S01]  /*0030*/  LDCU UR6, c[0x0][0x390] ;  /* 0x00007200ff0677ac */ /* 0x000e620008000800 */
[----:B------:R-:W2:Y:S06]  /*0040*/  S2R R3, SR_TID.Y ;  /* 0x0000000000037919 */ /* 0x000eac0000002200 */
[----:B------:R-:W0:Y:S08]  /*0050*/  LDC R13, c[0x0][0x360] ;  /* 0x0000d800ff0d7b82 */ /* 0x000e300000000800 */
[----:B------:R-:W2:Y:S08]  /*0060*/  S2UR UR5, SR_CTAID.Y ;  /* 0x00000000000579c3 */ /* 0x000eb00000002600 */
[----:B------:R-:W2:Y:S01]  /*0070*/  LDC R2, c[0x0][0x364] ;  /* 0x0000d900ff027b82 */ /* 0x000ea20000000800 */
[----:B0-----:R-:W-:-:S02]  /*0080*/  IMAD R13, R13, UR4, R0 ;  /* 0x000000040d0d7c24 */ /* 0x001fc4000f8e0200 */
[----:B--2---:R-:W-:-:S05]  /*0090*/  IMAD R0, R2, UR5, R3 ;  /* 0x0000000502007c24 */ /* 0x004fca000f8e0203 */
[----:B------:R-:W-:-:S04]  /*00a0*/  VIMNMX R2, PT, PT, R13, R0, !PT ;  /* 0x000000000d027248 */ /* 0x000fc80007fe0100 */
[----:B-1----:R-:W-:-:S13]  /*00b0*/  ISETP.GE.AND P0, PT, R2, UR6, PT ;  /* 0x0000000602007c0c */ /* 0x002fda000bf06270 */
[----:B------:R-:W-:Y:S05]  /*00c0*/  @P0 EXIT ;  /* 0x000000000000094d */ /* 0x000fea0003800000 */
[C---:B------:R-:W-:Y:S01]  /*00d0*/  ISETP.NE.AND P1, PT, R0.reuse, RZ, PT ;  /* 0x000000ff0000720c */ /* 0x040fe20003f25270 */
[C---:B------:R-:W-:Y:S01]  /*00e0*/  VIADD R12, R0.reuse, 0x1 ;  /* 0x00000001000c7836 */ /* 0x040fe20000000000 */
[C---:B------:R-:W-:Y:S01]  /*00f0*/  ISETP.GE.AND P6, PT, R13.reuse, 0x1, PT ;  /* 0x000000010d00780c */ /* 0x040fe20003fc6270 */
[----:B------:R-:W-:Y:S01]  /*0100*/  VIADD R18, R0, 0xffffffff ;  /* 0xffffffff00127836 */ /* 0x000fe20000000000 */
[C---:B------:R-:W-:Y:S01]  /*0110*/  ISETP.LT.OR P1, PT, R13.reuse, 0x1, !P1 ;  /* 0x000000010d00780c */ /* 0x040fe20004f21670 */
[----:B------:R-:W0:Y:S01]  /*0120*/  LDCU.64 UR4, c[0x0][0x358] ;  /* 0x00006b00ff0477ac */ /* 0x000e220008000a00 */
[----:B------:R-:W-:Y:S01]  /*0130*/  ISETP.GE.U32.AND P2, PT, R12, UR6, PT ;  /* 0x000000060c007c0c */ /* 0x000fe2000bf46070 */
[C---:B------:R-:W-:Y:S01]  /*0140*/  VIADD R7, R13.reuse, 0xffffffff ;  /* 0xffffffff0d077836 */ /* 0x040fe20000000000 */
[----:B------:R-:W-:Y:S01]  /*0150*/  ISETP.GE.U32.AND P0, PT, R18, UR6, PT ;  /* 0x0000000612007c0c */ /* 0x000fe2000bf06070 */
[----:B------:R-:W-:Y:S01]  /*0160*/  IMAD.MOV.U32 R14, RZ, RZ, RZ ;  /* 0x000000ffff0e7224 */ /* 0x000fe200078e00ff */
[C---:B------:R-:W-:Y:S01]  /*0170*/  ISETP.LT.OR P3, PT, R13.reuse, 0x1, P2 ;  /* 0x000000010d00780c */ /* 0x040fe20001761670 */
[C---:B------:R-:W-:Y:S01]  /*0180*/  VIADD R15, R13.reuse, 0x1 ;  /* 0x000000010d0f7836 */ /* 0x040fe20000000000 */
[----:B------:R-:W-:-:S02]  /*0190*/  ISETP.LT.OR P0, PT, R13, RZ, P0 ;  /* 0x000000ff0d00720c */ /* 0x000fc40000701670 */
[----:B------:R-:W-:Y:S01]  /*01a0*/  ISETP.GE.AND P5, PT, R13, RZ, PT ;  /* 0x000000ff0d00720c */ /* 0x000fe20003fa6270 */
[----:B------:R-:W1:Y:S01]  /*01b0*/  @P6 LDC.64 R20, c[0x0][0x380] ;  /* 0x0000e000ff146b82 */ /* 0x000e620000000a00 */
[----:B------:R-:W-:Y:S01]  /*01c0*/  PLOP3.LUT P4, PT, PT, PT, PT, 0x8, 0x80 ;  /* 0x000000000080781c */ /* 0x000fe20003f8e170 */
[--C-:B------:R-:W-:Y:S02]  /*01d0*/  @!P1 IMAD R3, R18, UR6, R7.reuse ;  /* 0x0000000612039c24 */ /* 0x100fe4000f8e0207 */
[----:B------:R-:W-:-:S04]  /*01e0*/  @P6 IMAD R9, R0, UR6, R7 ;  /* 0x0000000600096c24 */ /* 0x000fc8000f8e0207 */
[----:B------:R-:W2:Y:S04]  /*01f0*/  @!P1 LDC.64 R10, c[0x0][0x380] ;  /* 0x0000e000ff0a9b82 */ /* 0x000ea80000000a00 */
[----:B------:R-:W-:-:S04]  /*0200*/  @P5 PLOP3.LUT P4, PT, P2, PT, PT, 0x8, 0x80 ;  /* 0x000000000080581c */ /* 0x000fc8000178e170 */
[----:B------:R-:W3:Y:S01]  /*0210*/  @!P3 LDC.64 R4, c[0x0][0x380] ;  /* 0x0000e000ff04bb82 */ /* 0x000ee20000000a00 */
[----:B------:R-:W-:Y:S01]  /*0220*/  CS2R R16, SRZ ;  /* 0x0000000000107805 */ /* 0x000fe2000001ff00 */
[----:B------:R-:W-:Y:S02]  /*0230*/  @!P3 IMAD R23, R12, UR6, R7 ;  /* 0x000000060c17bc24 */ /* 0x000fe4000f8e0207 */
[----:B-1----:R-:W-:-:S05]  /*0240*/  @P6 IMAD.WIDE.U32 R20, R9, 0x4, R20 ;  /* 0x0000000409146825 */ /* 0x002fca00078e0014 */
[----:B------:R-:W1:Y:S01]  /*0250*/  @P4 LDC.64 R6, c[0x0][0x380] ;  /* 0x0000e000ff064b82 */ /* 0x000e620000000a00 */
[----:B0-----:R0:W4:Y:S01]  /*0260*/  @P6 LDG.E R17, desc[UR4][R20.64] ;  /* 0x0000000414116981 */ /* 0x001122000c1e1900 */
[----:B--2---:R-:W-:-:S06]  /*0270*/  @!P1 IMAD.WIDE.U32 R10, R3, 0x4, R10 ;  /* 0x00000004030a9825 */ /* 0x004fcc00078e000a */
[----:B------:R-:W2:Y:S01]  /*0280*/  @P5 LDC.64 R8, c[0x0][0x380] ;  /* 0x0000e000ff085b82 */ /* 0x000ea20000000a00 */
[----:B------:R5:W4:Y:S07]  /*0290*/  @!P1 LDG.E R14, desc[UR4][R10.64] ;  /* 0x000000040a0e9981 */ /* 0x000b2e000c1e1900 */
[----:B------:R-:W0:Y:S01]  /*02a0*/  @!P0 LDC.64 R2, c[0x0][0x380] ;  /* 0x0000e000ff028b82 */ /* 0x000e220000000a00 */
[----:B------:R-:W-:-:S04]  /*02b0*/  ISETP.GE.AND P1, PT, R15, UR6, PT ;  /* 0x000000060f007c0c */ /* 0x000fc8000bf26270 */
[----:B------:R-:W-:-:S04]  /*02c0*/  ISETP.GT.AND P1, PT, R13, -0x2, !P1 ;  /* 0xfffffffe0d00780c */ /* 0x000fc80004f24270 */
[----:B------:R-:W-:Y:S01]  /*02d0*/  ISETP.GE.U32.OR P6, PT, R18, UR6, !P1 ;  /* 0x0000000612007c0c */ /* 0x000fe2000cfc6470 */
[----:B---3--:R-:W-:-:S04]  /*02e0*/  @!P3 IMAD.WIDE.U32 R22, R23, 0x4, R4 ;  /* 0x000000041716b825 */ /* 0x008fc800078e0004 */
[----:B------:R-:W-:Y:S01]  /*02f0*/  @!P0 IMAD R25, R18, UR6, R13 ;  /* 0x0000000612198c24 */ /* 0x000fe2000f8e020d */
[----:B------:R3:W4:Y:S01]  /*0300*/  @!P3 LDG.E R16, desc[UR4][R22.64] ;  /* 0x000000041610b981 */ /* 0x000722000c1e1900 */
[----:B------:R-:W-:Y:S02]  /*0310*/  PLOP3.LUT P3, PT, PT, PT, PT, 0x8, 0x80 ;  /* 0x000000000080781c */ /* 0x000fe40003f6e170 */
[----:B------:R-:W-:Y:S01]  /*0320*/  @P1 PLOP3.LUT P3, PT, P2, PT, PT, 0x8, 0x80 ;  /* 0x000000000080181c */ /* 0x000fe2000176e170 */
[----:B------:R-:W-:Y:S01]  /*0330*/  IMAD.MOV.U32 R19, RZ, RZ, RZ ;  /* 0x000000ffff137224 */ /* 0x000fe200078e00ff */
[----:B------:R-:W3:Y:S01]  /*0340*/  @P1 LDC.64 R4, c[0x0][0x380] ;  /* 0x0000e000ff041b82 */ /* 0x000ee20000000a00 */
[----:B0-----:R-:W-:-:S07]  /*0350*/  @!P0 IMAD.WIDE.U32 R24, R25, 0x4, R2 ;  /* 0x0000000419188825 */ /* 0x001fce00078e0002 */
[----:B------:R-:W0:Y:S01]  /*0360*/  @!P6 LDC.64 R2, c[0x0][0x380] ;  /* 0x0000e000ff02eb82 */ /* 0x000e220000000a00 */
[--C-:B------:R-:W-:Y:S01]  /*0370*/  IMAD R21, R0, UR6, R13.reuse ;  /* 0x0000000600157c24 */ /* 0x100fe2000f8e020d */
[----:B------:R-:W4:Y:S01]  /*0380*/  @!P0 LDG.E R19, desc[UR4][R24.64] ;  /* 0x0000000418138981 */ /* 0x000f22000c1e1900 */
[----:B-----5:R-:W-:Y:S02]  /*0390*/  @P4 IMAD R11, R12, UR6, R13 ;  /* 0x000000060c0b4c24 */ /* 0x020fe4000f8e020d */
[----:B------:R-:W-:Y:S02]  /*03a0*/  IMAD.MOV.U32 R20, RZ, RZ, RZ ;  /* 0x000000ffff147224 */ /* 0x000fe400078e00ff */
[----:B--2---:R-:W-:-:S04]  /*03b0*/  @P5 IMAD.WIDE.U32 R8, R21, 0x4, R8 ;  /* 0x0000000415085825 */ /* 0x004fc800078e0008 */
[----:B-1----:R-:W-:Y:S01]  /*03c0*/  @P4 IMAD.WIDE R10, R11, 0x4, R6 ;  /* 0x000000040b0a4825 */ /* 0x002fe200078e0206 */
[----:B------:R1:W2:Y:S01]  /*03d0*/  @P5 LDG.E R20, desc[UR4][R8.64] ;  /* 0x0000000408145981 */ /* 0x0002a2000c1e1900 */
[----:B------:R-:W5:Y:S02]  /*03e0*/  @P3 LDC.64 R6, c[0x0][0x380] ;  /* 0x0000e000ff063b82 */ /* 0x000f640000000a00 */
[----:B---3--:R-:W-:Y:S02]  /*03f0*/  IMAD.MOV.U32 R22, RZ, RZ, RZ ;  /* 0x000000ffff167224 */ /* 0x008fe400078e00ff */
[----:B------:R-:W-:-:S04]  /*0400*/  @!P6 IMAD R23, R18, UR6, R15 ;  /* 0x000000061217ec24 */ /* 0x000fc8000f8e020f */
[----:B------:R-:W3:Y:S01]  /*0410*/  @P4 LDG.E R22, desc[UR4][R10.64] ;  /* 0x000000040a164981 */ /* 0x000ee2000c1e1900 */
[----:B------:R-:W-:Y:S02]  /*0420*/  IMAD.MOV.U32 R18, RZ, RZ, RZ ;  /* 0x000000ffff127224 */ /* 0x000fe400078e00ff */
[----:B0-----:R-:W-:-:S04]  /*0430*/  @!P6 IMAD.WIDE.U32 R2, R23, 0x4, R2 ;  /* 0x000000041702e825 */ /* 0x001fc800078e0002 */
[----:B------:R-:W-:Y:S01]  /*0440*/  @P1 IMAD R15, R0, UR6, R15 ;  /* 0x00000006000f1c24 */ /* 0x000fe2000f8e020f */
[----:B------:R5:W3:Y:S01]  /*0450*/  @!P6 LDG.E R18, desc[UR4][R2.64] ;  /* 0x000000040212e981 */ /* 0x000ae2000c1e1900 */
[----:B------:R-:W-:Y:S02]  /*0460*/  @P3 IMAD R12, R12, UR6, RZ ;  /* 0x000000060c0c3c24 */ /* 0x000fe4000f8e02ff */
[----:B------:R-:W-:Y:S02]  /*0470*/  IMAD.MOV.U32 R0, RZ, RZ, RZ ;  /* 0x000000ffff007224 */ /* 0x000fe400078e00ff */
[----:B-1----:R-:W-:Y:S01]  /*0480*/  @P1 IMAD.WIDE.U32 R8, R15, 0x4, R4 ;  /* 0x000000040f081825 */ /* 0x002fe200078e0004 */
[----:B------:R-:W-:Y:S02]  /*0490*/  @P3 SHF.R.S32.HI R5, RZ, 0x1f, R13 ;  /* 0x0000001fff053819 */ /* 0x000fe4000001140d */
[----:B------:R-:W-:Y:S02]  /*04a0*/  @P3 IADD3 R13, P0, PT, R13, R12, RZ ;  /* 0x0000000c0d0d3210 */ /* 0x000fe40007f1e0ff */
[----:B------:R0:W3:Y:S02]  /*04b0*/  @P1 LDG.E R0, desc[UR4][R8.64] ;  /* 0x0000000408001981 */ /* 0x0000e4000c1e1900 */
[----:B------:R-:W-:-:S02]  /*04c0*/  @P3 LEA.HI.X.SX32 R12, R12, R5, 0x1, P0 ;  /* 0x000000050c0c3211 */ /* 0x000fc400000f0eff */
[----:B-----5:R-:W-:Y:S01]  /*04d0*/  @P3 LEA R2, P0, R13, R6, 0x2 ;  /* 0x000000060d023211 */ /* 0x020fe200078010ff */
[----:B------:R-:W-:-:S03]  /*04e0*/  IMAD.MOV.U32 R4, RZ, RZ, RZ ;  /* 0x000000ffff047224 */ /* 0x000fc600078e00ff */
[----:B------:R-:W-:-:S05]  /*04f0*/  @P3 LEA.HI.X R3, R13, R7, R12, 0x2, P0 ;  /* 0x000000070d033211 */ /* 0x000fca00000f140c */
[----:B------:R1:W5:Y:S01]  /*0500*/  @P3 LDG.E R4, desc[UR4][R2.64+0x4] ;  /* 0x0000040402043981 */ /* 0x000362000c1e1900 */
[CC--:B----4-:R-:W-:Y:S02]  /*0510*/  VIMNMX R5, PT, PT, R17.reuse, R14.reuse, PT ;  /* 0x0000000e11057248 */ /* 0x0d0fe40003fe0100 */
[----:B------:R-:W-:Y:S02]  /*0520*/  VIMNMX R14, PT, PT, R17, R14, !PT ;  /* 0x0000000e110e7248 */ /* 0x000fe40007fe0100 */
[CC--:B------:R-:W-:Y:S02]  /*0530*/  VIMNMX R6, PT, PT, R5.reuse, R16.reuse, PT ;  /* 0x0000001005067248 */ /* 0x0c0fe40003fe0100 */
[----:B------:R-:W-:-:S04]  /*0540*/  VIMNMX R5, PT, PT, R5, R16, !PT ;  /* 0x0000001005057248 */ /* 0x000fc80007fe0100 */
[CC--:B0-----:R-:W-:Y:S02]  /*0550*/  VIMNMX R8, PT, PT, R14.reuse, R5.reuse, PT ;  /* 0x000000050e087248 */ /* 0x0c1fe40003fe0100 */
[----:B------:R-:W-:Y:S02]  /*0560*/  VIMNMX R5, PT, PT, R14, R5, !PT ;  /* 0x000000050e057248 */ /* 0x000fe40007fe0100 */
[CC--:B------:R-:W-:Y:S02]  /*0570*/  VIMNMX R7, PT, PT, R6.reuse, R19.reuse, !PT ;  /* 0x0000001306077248 */ /* 0x0c0fe40007fe0100 */
[----:B------:R-:W-:Y:S02]  /*0580*/  VIMNMX R19, PT, PT, R6, R19, PT ;  /* 0x0000001306137248 */ /* 0x000fe40003fe0100 */
[CC--:B------:R-:W-:Y:S02]  /*0590*/  VIMNMX R9, PT, PT, R7.reuse, R8.reuse, PT ;  /* 0x0000000807097248 */ /* 0x0c0fe40003fe0100 */
[----:B------:R-:W-:-:S02]  /*05a0*/  VIMNMX R8, PT, PT, R7, R8, !PT ;  /* 0x0000000807087248 */ /* 0x000fc40007fe0100 */
[CC--:B--2---:R-:W-:Y:S02]  /*05b0*/  VIMNMX R6, PT, PT, R19.reuse, R20.reuse, !PT ;  /* 0x0000001413067248 */ /* 0x0c4fe40007fe0100 */
[----:B------:R-:W-:Y:S02]  /*05c0*/  VIMNMX R19, PT, PT, R19, R20, PT ;  /* 0x0000001413137248 */ /* 0x000fe40003fe0100 */
[CC--:B-1----:R-:W-:Y:S02]  /*05d0*/  VIMNMX R3, PT, PT, R6.reuse, R9.reuse, !PT ;  /* 0x0000000906037248 */ /* 0x0c2fe40007fe0100 */
[----:B------:R-:W-:Y:S02]  /*05e0*/  VIMNMX R9, PT, PT, R6, R9, PT ;  /* 0x0000000906097248 */ /* 0x000fe40003fe0100 */
[----:B------:R-:W-:Y:S02]  /*05f0*/  VIMNMX R10, PT, PT, R5, R8, PT ;  /* 0x00000008050a7248 */ /* 0x000fe40003fe0100 */
[----:B---3--:R-:W-:-:S02]  /*0600*/  VIMNMX R2, PT, PT, R19, R22, !PT ;  /* 0x0000001613027248 */ /* 0x008fc40007fe0100 */
[----:B------:R-:W-:Y:S02]  /*0610*/  VIMNMX R11, PT, PT, R3, R10, PT ;  /* 0x0000000a030b7248 */ /* 0x000fe40003fe0100 */
[----:B------:R-:W-:Y:S02]  /*0620*/  VIMNMX R6, PT, PT, R2, R9, !PT ;  /* 0x0000000902067248 */ /* 0x000fe40007fe0100 */
[----:B------:R-:W-:Y:S02]  /*0630*/  VIMNMX R19, PT, PT, R19, R22, PT ;  /* 0x0000001613137248 */ /* 0x000fe40003fe0100 */
[----:B------:R-:W-:Y:S02]  /*0640*/  VIMNMX R7, PT, PT, R3, R10, !PT ;  /* 0x0000000a03077248 */ /* 0x000fe40007fe0100 */
[----:B------:R-:W-:Y:S02]  /*0650*/  VIMNMX R8, PT, PT, R5, R8, !PT ;  /* 0x0000000805087248 */ /* 0x000fe40007fe0100 */
[----:B------:R-:W-:-:S02]  /*0660*/  VIMNMX R10, PT, PT, R6, R11, !PT ;  /* 0x0000000b060a7248 */ /* 0x000fc40007fe0100 */
[----:B------:R-:W-:Y:S02]  /*0670*/  VIMNMX R12, PT, PT, R6, R11, PT ;  /* 0x0000000b060c7248 */ /* 0x000fe40003fe0100 */
[----:B------:R-:W-:Y:S02]  /*0680*/  VIMNMX R9, PT, PT, R2, R9, PT ;  /* 0x0000000902097248 */ /* 0x000fe40003fe0100 */
[CC--:B------:R-:W-:Y:S01]  /*0690*/  VIMNMX R6, PT, PT, R19.reuse, R18.reuse, !PT ;  /* 0x0000001213067248 */ /* 0x0c0fe20007fe0100 */
[----:B------:R-:W0:Y:S01]  /*06a0*/  LDC.64 R2, c[0x0][0x388] ;  /* 0x0000e200ff027b82 */ /* 0x000e220000000a00 */
[----:B------:R-:W-:Y:S02]  /*06b0*/  VIMNMX R19, PT, PT, R19, R18, PT ;  /* 0x0000001213137248 */ /* 0x000fe40003fe0100 */
[CC--:B------:R-:W-:Y:S02]  /*06c0*/  VIMNMX R5, PT, PT, R8.reuse, R7.reuse, !PT ;  /* 0x0000000708057248 */ /* 0x0c0fe40007fe0100 */
[----:B------:R-:W-:-:S02]  /*06d0*/  VIMNMX R11, PT, PT, R8, R7, PT ;  /* 0x00000007080b7248 */ /* 0x000fc40003fe0100 */
[CC--:B------:R-:W-:Y:S02]  /*06e0*/  VIMNMX R7, PT, PT, R6.reuse, R9.reuse, !PT ;  /* 0x0000000906077248 */ /* 0x0c0fe40007fe0100 */
[----:B------:R-:W-:Y:S02]  /*06f0*/  VIMNMX R9, PT, PT, R6, R9, PT ;  /* 0x0000000906097248 */ /* 0x000fe40003fe0100 */
[----:B------:R-:W-:Y:S02]  /*0700*/  VIMNMX R6, PT, PT, R19, R0, !PT ;  /* 0x0000000013067248 */ /* 0x000fe40007fe0100 */
[CC--:B------:R-:W-:Y:S02]  /*0710*/  VIMNMX R8, PT, PT, R7.reuse, R12.reuse, !PT ;  /* 0x0000000c07087248 */ /* 0x0c0fe40007fe0100 */
[----:B------:R-:W-:Y:S02]  /*0720*/  VIMNMX R14, PT, PT, R10, R11, !PT ;  /* 0x0000000b0a0e7248 */ /* 0x000fe40007fe0100 */
[----:B------:R-:W-:-:S02]  /*0730*/  VIMNMX R12, PT, PT, R7, R12, PT ;  /* 0x0000000c070c7248 */ /* 0x000fc40003fe0100 */
[----:B------:R-:W-:Y:S02]  /*0740*/  VIMNMX R11, PT, PT, R10, R11, PT ;  /* 0x0000000b0a0b7248 */ /* 0x000fe40003fe0100 */
[CC--:B------:R-:W-:Y:S02]  /*0750*/  VIMNMX R7, PT, PT, R6.reuse, R9.reuse, !PT ;  /* 0x0000000906077248 */ /* 0x0c0fe40007fe0100 */
[----:B------:R-:W-:Y:S02]  /*0760*/  VIMNMX R19, PT, PT, R19, R0, PT ;  /* 0x0000000013137248 */ /* 0x000fe40003fe0100 */
[----:B------:R-:W-:Y:S02]  /*0770*/  VIMNMX R6, PT, PT, R6, R9, PT ;  /* 0x0000000906067248 */ /* 0x000fe40003fe0100 */
[----:B------:R-:W-:Y:S02]  /*0780*/  VIMNMX R9, PT, PT, R8, R11, PT ;  /* 0x0000000b08097248 */ /* 0x000fe40003fe0100 */
[----:B------:R-:W-:-:S02]  /*0790*/  VIMNMX R0, PT, PT, R7, R12, !PT ;  /* 0x0000000c07007248 */ /* 0x000fc40007fe0100 */
[----:B-----5:R-:W-:Y:S02]  /*07a0*/  VIMNMX3 R4, R19, R4, R6, !PT ;  /* 0x000000041304720f */ /* 0x020fe40007800106 */
[----:B------:R-:W-:Y:S02]  /*07b0*/  VIMNMX R8, PT, PT, R8, R11, !PT ;  /* 0x0000000b08087248 */ /* 0x000fe40007fe0100 */
[----:B------:R-:W-:Y:S02]  /*07c0*/  VIMNMX R7, PT, PT, R7, R12, PT ;  /* 0x0000000c07077248 */ /* 0x000fe40003fe0100 */
[CC--:B------:R-:W-:Y:S02]  /*07d0*/  VIMNMX R6, PT, PT, R0.reuse, R9.reuse, PT ;  /* 0x0000000900067248 */ /* 0x0c0fe40003fe0100 */
[----:B------:R-:W-:Y:S02]  /*07e0*/  VIMNMX3 R5, R5, R14, R8, PT ;  /* 0x0000000e0505720f */ /* 0x000fe40003800108 */
[----:B------:R-:W-:-:S02]  /*07f0*/  VIMNMX R0, PT, PT, R0, R9, !PT ;  /* 0x0000000900007248 */ /* 0x000fc40007fe0100 */
[----:B------:R-:W-:Y:S01]  /*0800*/  VIMNMX3 R7, R7, R4, R6, !PT ;  /* 0x000000040707720f */ /* 0x000fe20007800106 */
[----:B0-----:R-:W-:-:S03]  /*0810*/  IMAD.WIDE R2, R21, 0x4, R2 ;  /* 0x0000000415027825 */ /* 0x001fc600078e0202 */
[----:B------:R-:W-:-:S05]  /*0820*/  VIMNMX3 R5, R5, R0, R7, PT ;  /* 0x000000000505720f */ /* 0x000fca0003800107 */
[----:B------:R-:W-:Y:S01]  /*0830*/  STG.E desc[UR4][R2.64], R5 ;  /* 0x0000000502007986 */ /* 0x000fe2000c101904 */
[----:B------:R-:W-:Y:S05]  /*0840*/  EXIT ;  /* 0x000000000000794d */ /* 0x000fea0003800000 */
.L_x_0:
[----:B------:R-:W-:-:S00]  /*0850*/  BRA `(.L_x_0) ;  /* 0xfffffffc00fc7947 */ /* 0x000fc0000383ffff */
[----:B------:R-:W-:-:S00]  /*0860*/  NOP ;  /* 0x0000000000007918 */ /* 0x000fc00000000000 */
        /* <DEDUP_REMOVED lines=9> */
.L_x_1:


//--------------------- .nv.shared.reserved.0     --------------------------
	.section	.nv.shared.reserved.0,"aw",@nobits
	.weak		__nv_reservedSMEM_offset_0_alias
	.size		__nv_reservedSMEM_offset_0_alias, 0, 64
	.other		__nv_reservedSMEM_offset_0_alias,@"STO_CUDA_RESERVED_SHARED STV_DEFAULT"
__nv_reservedSMEM_offset_0_alias:
	.zero		0
	.zero		64


//--------------------- .nv.constant0._Z18medianFilterKernelPiS_i --------------------------
	.section	.nv.constant0._Z18medianFilterKernelPiS_i,"a",@progbits
	.sectionflags	@""
	.align	4
.nv.constant0._Z18medianFilterKernelPiS_i:
	.zero		916


//--------------------- SYMBOLS --------------------------

	.type		.nv.reservedSmem.offset0,@object
	.size		.nv.reservedSmem.offset0,0x4
